//
// Generated by NVIDIA NVVM Compiler
//
// Compiler Build ID: CL-36424714
// Cuda compilation tools, release 13.0, V13.0.88
// Based on NVVM 20.0.0
//

.version 9.0
.target sm_100
.address_size 64

	// .globl	_Z6kernelPiS_

.visible .entry _Z6kernelPiS_(
	.param .u64 .ptr .align 1 _Z6kernelPiS__param_0,
	.param .u64 .ptr .align 1 _Z6kernelPiS__param_1
)
{
	.reg .b32 	%r<14>;
	.reg .b64 	%rd<9>;

	ld.param.u64 	%rd1, [_Z6kernelPiS__param_0];
	ld.param.u64 	%rd2, [_Z6kernelPiS__param_1];
	cvta.to.global.u64 	%rd3, %rd2;
	cvta.to.global.u64 	%rd4, %rd1;
	mov.u32 	%r1, %ctaid.y;
	mov.u32 	%r2, %ntid.y;
	mov.u32 	%r3, %tid.y;
	mad.lo.s32 	%r4, %r1, %r2, %r3;
	mov.u32 	%r5, %ctaid.x;
	mov.u32 	%r6, %ntid.x;
	mov.u32 	%r7, %tid.x;
	mad.lo.s32 	%r8, %r5, %r6, %r7;
	shl.b32 	%r9, %r4, 10;
	add.s32 	%r10, %r9, %r8;
	shl.b32 	%r11, %r8, 10;
	add.s32 	%r12, %r11, %r4;
	mul.wide.s32 	%rd5, %r10, 4;
	add.s64 	%rd6, %rd4, %rd5;
	ld.global.u32 	%r13, [%rd6];
	mul.wide.s32 	%rd7, %r12, 4;
	add.s64 	%rd8, %rd3, %rd7;
	st.global.u32 	[%rd8], %r13;
	ret;

}


// ===== COMPILED SASS (sm_100) =====

	.target	sm_100

	.elftype	@"ET_EXEC"


//--------------------- .note.nv.tkinfo           --------------------------
	.section	.note.nv.tkinfo,"",@"SHT_NOTE"
	.sectionflags	@"SHF_NOTE_NV_TKINFO"
	.tkinfo
        /*0018*/ 	.word	0x00000002
        /*0030*/ 	.string	""
        /*0030*/ 	.string	"ptxas"
        /*0030*/ 	.string	"Cuda compilation tools, release 13.0, V13.0.88"
        /*0030*/ 	.string	"Build cuda_13.0.r13.0/compiler.36424714_0"
        /*0030*/ 	.string	"-arch sm_100 -m 64 "



//--------------------- .note.nv.cuinfo           --------------------------
	.section	.note.nv.cuinfo,"",@"SHT_NOTE"
	.sectionflags	@"SHF_NOTE_NV_CUINFO"
        /*0018*/ 	.short	0x0002
        /*001a*/ 	.short	0x0064
        /*001c*/ 	.short	0x0082
	.zero		2


//--------------------- .nv.info                  --------------------------
	.section	.nv.info,"",@"SHT_CUDA_INFO"
	.align	4


	//----- nvinfo : EIATTR_REGCOUNT
	.align		4
        /*0000*/ 	.byte	0x04, 0x2f
        /*0002*/ 	.short	(.L_1 - .L_0)
	.align		4
.L_0:
        /*0004*/ 	.word	index@(_Z6kernelPiS_)
        /*0008*/ 	.word	0x0000000a


	//----- nvinfo : EIATTR_FRAME_SIZE
	.align		4
.L_1:
        /*000c*/ 	.byte	0x04, 0x11
        /*000e*/ 	.short	(.L_3 - .L_2)
	.align		4
.L_2:
        /*0010*/ 	.word	index@(_Z6kernelPiS_)
        /*0014*/ 	.word	0x00000000


	//----- nvinfo : EIATTR_MIN_STACK_SIZE
	.align		4
.L_3:
        /*0018*/ 	.byte	0x04, 0x12
        /*001a*/ 	.short	(.L_5 - .L_4)
	.align		4
.L_4:
        /*001c*/ 	.word	index@(_Z6kernelPiS_)
        /*0020*/ 	.word	0x00000000
.L_5:


//--------------------- .nv.compat                --------------------------
	.section	.nv.compat,"",@"SHT_CUDA_COMPAT_INFO"
	.align	4
        /*0000*/ 	.byte	0x02, 0x09, 0x00, 0x00, 0x02, 0x02, 0x01, 0x00, 0x02, 0x05, 0x05, 0x00, 0x03, 0x07, 0x01, 0x01
        /*0010*/ 	.byte	0x02, 0x03, 0x00, 0x00, 0x02, 0x06, 0x01, 0x00, 0x04, 0x0b, 0x08, 0x00, 0x09, 0x00, 0x00, 0x00
        /*0020*/ 	.byte	0x00, 0x00, 0x00, 0x00


//--------------------- .nv.info._Z6kernelPiS_    --------------------------
	.section	.nv.info._Z6kernelPiS_,"",@"SHT_CUDA_INFO"
	.sectionflags	@""
	.align	4


	//----- nvinfo : EIATTR_CUDA_API_VERSION
	.align		4
        /*0000*/ 	.byte	0x04, 0x37
        /*0002*/ 	.short	(.L_7 - .L_6)
.L_6:
        /*0004*/ 	.word	0x00000082


	//----- nvinfo : EIATTR_KPARAM_INFO
	.align		4
.L_7:
        /*0008*/ 	.byte	0x04, 0x17
        /*000a*/ 	.short	(.L_9 - .L_8)
.L_8:
        /*000c*/ 	.word	0x00000000
        /*0010*/ 	.short	0x0001
        /*0012*/ 	.short	0x0008
        /*0014*/ 	.byte	0x00, 0xf5, 0x21, 0x00


	//----- nvinfo : EIATTR_KPARAM_INFO
	.align		4
.L_9:
        /*0018*/ 	.byte	0x04, 0x17
        /*001a*/ 	.short	(.L_11 - .L_10)
.L_10:
        /*001c*/ 	.word	0x00000000
        /*0020*/ 	.short	0x0000
        /*0022*/ 	.short	0x0000
        /*0024*/ 	.byte	0x00, 0xf5, 0x21, 0x00


	//----- nvinfo : EIATTR_SPARSE_MMA_MASK
	.align		4
.L_11:
        /*0028*/ 	.byte	0x03, 0x50
        /*002a*/ 	.short	0x0000


	//----- nvinfo : EIATTR_MAXREG_COUNT
	.align		4
        /*002c*/ 	.byte	0x03, 0x1b
        /*002e*/ 	.short	0x00ff


	//----- nvinfo : EIATTR_MERCURY_ISA_VERSION
	.align		4
        /*0030*/ 	.byte	0x03, 0x5f
        /*0032*/ 	.short	0x0101


	//----- nvinfo : EIATTR_VRC_CTA_INIT_COUNT
	.align		4
        /*0034*/ 	.byte	0x02, 0x4a
	.zero		1
	.zero		1


	//----- nvinfo : EIATTR_EXIT_INSTR_OFFSETS
	.align		4
        /*0038*/ 	.byte	0x04, 0x1c
        /*003a*/ 	.short	(.L_13 - .L_12)


	//   ....[0]....
.L_12:
        /*003c*/ 	.word	0x00000120


	//----- nvinfo : EIATTR_CBANK_PARAM_SIZE
	.align		4
.L_13:
        /*0040*/ 	.byte	0x03, 0x19
        /*0042*/ 	.short	0x0010


	//----- nvinfo : EIATTR_PARAM_CBANK
	.align		4
        /*0044*/ 	.byte	0x04, 0x0a
        /*0046*/ 	.short	(.L_15 - .L_14)
	.align		4
.L_14:
        /*0048*/ 	.word	index@(.nv.constant0._Z6kernelPiS_)
        /*004c*/ 	.short	0x0380
        /*004e*/ 	.short	0x0010


	//----- nvinfo : EIATTR_SW_WAR
	.align		4
.L_15:
        /*0050*/ 	.byte	0x04, 0x36
        /*0052*/ 	.short	(.L_17 - .L_16)
.L_16:
        /*0054*/ 	.word	0x00000008
.L_17:


//--------------------- .nv.callgraph             --------------------------
	.section	.nv.callgraph,"",@"SHT_CUDA_CALLGRAPH"
	.align	4
	.sectionentsize	8
	.align		4
        /*0000*/ 	.word	0x00000000
	.align		4
        /*0004*/ 	.word	0xffffffff
	.align		4
        /*0008*/ 	.word	0x00000000
	.align		4
        /*000c*/ 	.word	0xfffffffe
	.align		4
        /*0010*/ 	.word	0x00000000
	.align		4
        /*0014*/ 	.word	0xfffffffd
	.align		4
        /*0018*/ 	.word	0x00000000
	.align		4
        /*001c*/ 	.word	0xfffffffc


//--------------------- .text._Z6kernelPiS_       --------------------------
	.section	.text._Z6kernelPiS_,"ax",@progbits
	.align	128
        .global         _Z6kernelPiS_
        .type           _Z6kernelPiS_,@function
        .size           _Z6kernelPiS_,(.L_x_1 - _Z6kernelPiS_)
        .other          _Z6kernelPiS_,@"STO_CUDA_ENTRY STV_DEFAULT"
_Z6kernelPiS_:
.text._Z6kernelPiS_:
[----:B------:R-:W-:Y:S01]  /*0000*/  LDC R1, c[0x0][0x37c] ;  /* 0x0000df00ff017b82 */ /* 0x000fe20000000800 */
[----:B------:R-:W0:Y:S07]  /*0010*/  S2R R5, SR_TID.Y ;  /* 0x0000000000057919 */ /* 0x000e2e0000002200 */
[----:B------:R-:W0:Y:S01]  /*0020*/  LDC R0, c[0x0][0x364] ;  /* 0x0000d900ff007b82 */ /* 0x000e220000000800 */
[----:B------:R-:W1:Y:S01]  /*0030*/  LDCU.64 UR4, c[0x0][0x358] ;  /* 0x00006b00ff0477ac */ /* 0x000e620008000a00 */
[----:B------:R-:W2:Y:S06]  /*0040*/  S2R R4, SR_TID.X ;  /* 0x0000000000047919 */ /* 0x000eac0000002100 */
[----:B------:R-:W0:Y:S08]  /*0050*/  S2UR UR6, SR_CTAID.Y ;  /* 0x00000000000679c3 */ /* 0x000e300000002600 */
[----:B------:R-:W2:Y:S08]  /*0060*/  S2UR UR7, SR_CTAID.X ;  /* 0x00000000000779c3 */ /* 0x000eb00000002500 */
[----:B------:R-:W2:Y:S08]  /*0070*/  LDC R7, c[0x0][0x360] ;  /* 0x0000d800ff077b82 */ /* 0x000eb00000000800 */
[----:B------:R-:W3:Y:S01]  /*0080*/  LDC.64 R2, c[0x0][0x380] ;  /* 0x0000e000ff027b82 */ /* 0x000ee20000000a00 */
[----:B0-----:R-:W-:-:S02]  /*0090*/  IMAD R0, R0, UR6, R5 ;  /* 0x0000000600007c24 */ /* 0x001fc4000f8e0205 */
[----:B--2---:R-:W-:-:S05]  /*00a0*/  IMAD R7, R7, UR7, R4 ;  /* 0x0000000707077c24 */ /* 0x004fca000f8e0204 */
[----:B------:R-:W-:-:S05]  /*00b0*/  LEA R5, R0, R7, 0xa ;  /* 0x0000000700057211 */ /* 0x000fca00078e50ff */
[----:B---3--:R-:W-:Y:S02]  /*00c0*/  IMAD.WIDE R2, R5, 0x4, R2 ;  /* 0x0000000405027825 */ /* 0x008fe400078e0202 */
[----:B------:R-:W0:Y:S04]  /*00d0*/  LDC.64 R4, c[0x0][0x388] ;  /* 0x0000e200ff047b82 */ /* 0x000e280000000a00 */
[----:B-1----:R-:W2:Y:S01]  /*00e0*/  LDG.E R3, desc[UR4][R2.64] ;  /* 0x0000000402037981 */ /* 0x002ea2000c1e1900 */
[----:B------:R-:W-:-:S05]  /*00f0*/  LEA R7, R7, R0, 0xa ;  /* 0x0000000007077211 */ /* 0x000fca00078e50ff */
[----:B0-----:R-:W-:-:S05]  /*0100*/  IMAD.WIDE R4, R7, 0x4, R4 ;  /* 0x0000000407047825 */ /* 0x001fca00078e0204 */
[----:B--2---:R-:W-:Y:S01]  /*0110*/  STG.E desc[UR4][R4.64], R3 ;  /* 0x0000000304007986 */ /* 0x004fe2000c101904 */
[----:B------:R-:W-:Y:S05]  /*0120*/  EXIT ;  /* 0x000000000000794d */ /* 0x000fea0003800000 */
.L_x_0:
[----:B------:R-:W-:-:S00]  /*0130*/  BRA `(.L_x_0) ;  /* 0xfffffffc00fc7947 */ /* 0x000fc0000383ffff */
[----:B------:R-:W-:-:S00]  /*0140*/  NOP ;  /* 0x0000000000007918 */ /* 0x000fc00000000000 */
        /* <DEDUP_REMOVED lines=11> */
.L_x_1:


//--------------------- .nv.shared.reserved.0     --------------------------
	.section	.nv.shared.reserved.0,"aw",@nobits
	.weak		__nv_reservedSMEM_offset_0_alias
	.size		__nv_reservedSMEM_offset_0_alias, 0, 64
	.other		__nv_reservedSMEM_offset_0_alias,@"STO_CUDA_RESERVED_SHARED STV_DEFAULT"
__nv_reservedSMEM_offset_0_alias:
	.zero		0
	.zero		64


//--------------------- .nv.constant0._Z6kernelPiS_ --------------------------
	.section	.nv.constant0._Z6kernelPiS_,"a",@progbits
	.sectionflags	@""
	.align	4
.nv.constant0._Z6kernelPiS_:
	.zero		912


//--------------------- SYMBOLS --------------------------

	.type		.nv.reservedSmem.offset0,@object
	.size		.nv.reservedSmem.offset0,0x4
